	.headerflags	@"EF_CUDA_TEXMODE_UNIFIED EF_CUDA_64BIT_ADDRESS EF_CUDA_ACCELERATORS EF_CUDA_SM90 EF_CUDA_VIRTUAL_SM(EF_CUDA_SM90)"
	.elftype	@"ET_EXEC"


//--------------------- .nv.info                  --------------------------
	.section	.nv.info,"",@"SHT_CUDA_INFO"
	.align	4


	//----- nvinfo : EIATTR_REGCOUNT
	.align		4
        /*0000*/ 	.byte	0x04, 0x2f
        /*0002*/ 	.short	(.L_1 - .L_0)
	.align		4
.L_0:
        /*0004*/ 	.word	index@(triton_poi_fused_6)
        /*0008*/ 	.word	0x0000001e


	//----- nvinfo : EIATTR_MIN_STACK_SIZE
	.align		4
.L_1:
        /*000c*/ 	.byte	0x04, 0x12
        /*000e*/ 	.short	(.L_3 - .L_2)
	.align		4
.L_2:
        /*0010*/ 	.word	index@(triton_poi_fused_6)
        /*0014*/ 	.word	0x00000000


	//----- nvinfo : EIATTR_FRAME_SIZE
	.align		4
.L_3:
        /*0018*/ 	.byte	0x04, 0x11
        /*001a*/ 	.short	(.L_5 - .L_4)
	.align		4
.L_4:
        /*001c*/ 	.word	index@(triton_poi_fused_6)
        /*0020*/ 	.word	0x00000000


	//----- nvinfo : EIATTR_MIN_STACK_SIZE
	.align		4
.L_5:
        /*0024*/ 	.byte	0x04, 0x12
        /*0026*/ 	.short	(.L_7 - .L_6)
	.align		4
.L_6:
        /*0028*/ 	.word	index@(triton_poi_fused_6)
        /*002c*/ 	.word	0x00000000
.L_7:


//--------------------- .nv.info.triton_poi_fused_6 --------------------------
	.section	.nv.info.triton_poi_fused_6,"",@"SHT_CUDA_INFO"
	.sectionflags	@""
	.align	4


	//----- nvinfo : EIATTR_CUDA_API_VERSION
	.align		4
        /*0000*/ 	.byte	0x04, 0x37
        /*0002*/ 	.short	(.L_9 - .L_8)
.L_8:
        /*0004*/ 	.word	0x0000007c


	//----- nvinfo : EIATTR_KPARAM_INFO
	.align		4
.L_9:
        /*0008*/ 	.byte	0x04, 0x17
        /*000a*/ 	.short	(.L_11 - .L_10)
.L_10:
        /*000c*/ 	.word	0x00000000
        /*0010*/ 	.short	0x0003
        /*0012*/ 	.short	0x0014
        /*0014*/ 	.byte	0x00, 0xf0, 0x11, 0x00


	//----- nvinfo : EIATTR_KPARAM_INFO
	.align		4
.L_11:
        /*0018*/ 	.byte	0x04, 0x17
        /*001a*/ 	.short	(.L_13 - .L_12)
.L_12:
        /*001c*/ 	.word	0x00000000
        /*0020*/ 	.short	0x0002
        /*0022*/ 	.short	0x0010
        /*0024*/ 	.byte	0x00, 0xf0, 0x11, 0x00


	//----- nvinfo : EIATTR_KPARAM_INFO
	.align		4
.L_13:
        /*0028*/ 	.byte	0x04, 0x17
        /*002a*/ 	.short	(.L_15 - .L_14)
.L_14:
        /*002c*/ 	.word	0x00000000
        /*0030*/ 	.short	0x0001
        /*0032*/ 	.short	0x0008
        /*0034*/ 	.byte	0x00, 0xf4, 0x21, 0x00


	//----- nvinfo : EIATTR_KPARAM_INFO
	.align		4
.L_15:
        /*0038*/ 	.byte	0x04, 0x17
        /*003a*/ 	.short	(.L_17 - .L_16)
.L_16:
        /*003c*/ 	.word	0x00000000
        /*0040*/ 	.short	0x0000
        /*0042*/ 	.short	0x0000
        /*0044*/ 	.byte	0x00, 0xf4, 0x21, 0x00


	//----- nvinfo : EIATTR_SPARSE_MMA_MASK
	.align		4
.L_17:
        /*0048*/ 	.byte	0x03, 0x50
        /*004a*/ 	.short	0x0000


	//----- nvinfo : EIATTR_MAXREG_COUNT
	.align		4
        /*004c*/ 	.byte	0x03, 0x1b
        /*004e*/ 	.short	0x00ff


	//----- nvinfo : EIATTR_EXIT_INSTR_OFFSETS
	.align		4
        /*0050*/ 	.byte	0x04, 0x1c
        /*0052*/ 	.short	(.L_19 - .L_18)


	//   ....[0]....
.L_18:
        /*0054*/ 	.word	0x00000610


	//   ....[1]....
        /*0058*/ 	.word	0x00000660


	//----- nvinfo : EIATTR_REQNTID
	.align		4
.L_19:
        /*005c*/ 	.byte	0x04, 0x10
        /*005e*/ 	.short	(.L_21 - .L_20)
.L_20:
        /*0060*/ 	.word	0x00000080
        /*0064*/ 	.word	0x00000001
        /*0068*/ 	.word	0x00000001


	//----- nvinfo : EIATTR_CBANK_PARAM_SIZE
	.align		4
.L_21:
        /*006c*/ 	.byte	0x03, 0x19
        /*006e*/ 	.short	0x0018


	//----- nvinfo : EIATTR_PARAM_CBANK
	.align		4
        /*0070*/ 	.byte	0x04, 0x0a
        /*0072*/ 	.short	(.L_23 - .L_22)
	.align		4
.L_22:
        /*0074*/ 	.word	index@(.nv.constant0.triton_poi_fused_6)
        /*0078*/ 	.short	0x0210
        /*007a*/ 	.short	0x0018


	//----- nvinfo : EIATTR_SW_WAR
	.align		4
.L_23:
        /*007c*/ 	.byte	0x04, 0x36
        /*007e*/ 	.short	(.L_25 - .L_24)
.L_24:
        /*0080*/ 	.word	0x00000008
.L_25:


//--------------------- .nv.callgraph             --------------------------
	.section	.nv.callgraph,"",@"SHT_CUDA_CALLGRAPH"
	.align	4
	.sectionentsize	8
	.align		4
        /*0000*/ 	.word	0x00000000
	.align		4
        /*0004*/ 	.word	0xffffffff
	.align		4
        /*0008*/ 	.word	0x00000000
	.align		4
        /*000c*/ 	.word	0xfffffffe
	.align		4
        /*0010*/ 	.word	0x00000000
	.align		4
        /*0014*/ 	.word	0xfffffffd
	.align		4
        /*0018*/ 	.word	0x00000000
	.align		4
        /*001c*/ 	.word	0xfffffffc


//--------------------- .text.triton_poi_fused_6  --------------------------
	.section	.text.triton_poi_fused_6,"ax",@progbits
	.sectionflags	@"SHF_BARRIERS=1"
	.align	128
        .global         triton_poi_fused_6
        .type           triton_poi_fused_6,@function
        .size           triton_poi_fused_6,(.L_x_1 - triton_poi_fused_6)
        .other          triton_poi_fused_6,@"STO_CUDA_ENTRY STV_DEFAULT"
triton_poi_fused_6:
.text.triton_poi_fused_6:
[----:B------:R-:W0:Y:S01]  /*0000*/  LDC R1, c[0x0][0x28] ;  /* 0x00000a00ff017b82 */ /* 0x000e220000000800 */
[----:B------:R-:W1:Y:S07]  /*0010*/  S2R R0, SR_CTAID.X ;  /* 0x0000000000007919 */ /* 0x000e6e0000002500 */
[----:B------:R-:W2:Y:S01]  /*0020*/  LDC.64 R14, c[0x0][0x210] ;  /* 0x00008400ff0e7b82 */ /* 0x000ea20000000a00 */
[----:B------:R-:W-:Y:S01]  /*0030*/  IMAD.MOV.U32 R19, RZ, RZ, RZ ;  /* 0x000000ffff137224 */ /* 0x000fe200078e00ff */
[----:B------:R-:W-:Y:S01]  /*0040*/  ULDC.64 UR6, c[0x0][0x208] ;  /* 0x0000820000067ab9 */ /* 0x000fe20000000a00 */
[----:B------:R-:W3:Y:S01]  /*0050*/  S2R R17, SR_TID.X ;  /* 0x0000000000117919 */ /* 0x000ee20000002100 */
[----:B------:R-:W4:Y:S01]  /*0060*/  S2R R18, SR_CTAID.Y ;  /* 0x0000000000127919 */ /* 0x000f220000002600 */
[----:B------:R-:W-:-:S02]  /*0070*/  IMAD.MOV.U32 R20, RZ, RZ, RZ ;  /* 0x000000ffff147224 */ /* 0x000fc400078e00ff */
[----:B-1----:R-:W-:Y:S01]  /*0080*/  IMAD.SHL.U32 R0, R0, 0x8, RZ ;  /* 0x0000000800007824 */ /* 0x002fe200078e00ff */
[----:B---3--:R-:W-:-:S04]  /*0090*/  SHF.R.U32.HI R21, RZ, 0x3, R17 ;  /* 0x00000003ff157819 */ /* 0x008fc80000011611 */
[----:B------:R-:W-:Y:S01]  /*00a0*/  LOP3.LUT R6, R0, 0x7, R17, 0xf8, !PT ;  /* 0x0000000700067812 */ /* 0x000fe200078ef811 */
[----:B----4-:R-:W-:Y:S01]  /*00b0*/  IMAD.SHL.U32 R16, R18, 0x80, RZ ;  /* 0x0000008012107824 */ /* 0x010fe200078e00ff */
[----:B------:R-:W-:Y:S02]  /*00c0*/  SGXT.U32 R21, R21, 0x4 ;  /* 0x000000041515781a */ /* 0x000fe40000000000 */
[----:B------:R-:W-:Y:S02]  /*00d0*/  ISETP.GE.AND P0, PT, R6, 0x5, PT ;  /* 0x000000050600780c */ /* 0x000fe40003f06270 */
[----:B------:R-:W-:Y:S02]  /*00e0*/  LOP3.LUT R2, R16, R21, RZ, 0xfc, !PT ;  /* 0x0000001510027212 */ /* 0x000fe400078efcff */
[----:B------:R-:W-:Y:S02]  /*00f0*/  LOP3.LUT R3, R16, 0x10, R21, 0xfe, !PT ;  /* 0x0000001010037812 */ /* 0x000fe400078efe15 */
[----:B------:R-:W-:Y:S01]  /*0100*/  LOP3.LUT R4, R16, 0x20, R21, 0xfe, !PT ;  /* 0x0000002010047812 */ /* 0x000fe200078efe15 */
[--C-:B------:R-:W-:Y:S01]  /*0110*/  IMAD R27, R2, 0x5, R6.reuse ;  /* 0x00000005021b7824 */ /* 0x100fe200078e0206 */
[----:B------:R-:W-:Y:S01]  /*0120*/  LOP3.LUT R7, R16, 0x30, R21, 0xfe, !PT ;  /* 0x0000003010077812 */ /* 0x000fe200078efe15 */
[--C-:B------:R-:W-:Y:S01]  /*0130*/  IMAD R3, R3, 0x5, R6.reuse ;  /* 0x0000000503037824 */ /* 0x100fe200078e0206 */
[----:B------:R-:W-:Y:S01]  /*0140*/  LOP3.LUT R9, R16, 0x40, R21, 0xfe, !PT ;  /* 0x0000004010097812 */ /* 0x000fe200078efe15 */
[--C-:B------:R-:W-:Y:S01]  /*0150*/  IMAD R5, R4, 0x5, R6.reuse ;  /* 0x0000000504057824 */ /* 0x100fe200078e0206 */
[----:B------:R-:W-:Y:S01]  /*0160*/  LOP3.LUT R11, R16, 0x50, R21, 0xfe, !PT ;  /* 0x00000050100b7812 */ /* 0x000fe200078efe15 */
[----:B------:R-:W-:Y:S01]  /*0170*/  IMAD R7, R7, 0x5, R6 ;  /* 0x0000000507077824 */ /* 0x000fe200078e0206 */
[----:B------:R-:W-:Y:S01]  /*0180*/  LOP3.LUT R13, R16, 0x60, R21, 0xfe, !PT ;  /* 0x00000060100d7812 */ /* 0x000fe200078efe15 */
[----:B--2---:R-:W-:Y:S01]  /*0190*/  IMAD.WIDE R26, R27, 0x4, R14 ;  /* 0x000000041b1a7825 */ /* 0x004fe200078e020e */
[----:B------:R-:W-:-:S03]  /*01a0*/  LOP3.LUT R23, R16, 0x70, R21, 0xfe, !PT ;  /* 0x0000007010177812 */ /* 0x000fc600078efe15 */
[--C-:B------:R-:W-:Y:S01]  /*01b0*/  IMAD R9, R9, 0x5, R6.reuse ;  /* 0x0000000509097824 */ /* 0x100fe200078e0206 */
[----:B------:R1:W2:Y:S01]  /*01c0*/  @!P0 LDG.E.EL R19, desc[UR6][R26.64] ;  /* 0x000000061a138981 */ /* 0x0002a2000c2e1900 */
[--C-:B------:R-:W-:Y:S02]  /*01d0*/  IMAD R11, R11, 0x5, R6.reuse ;  /* 0x000000050b0b7824 */ /* 0x100fe400078e0206 */
[--C-:B------:R-:W-:Y:S02]  /*01e0*/  IMAD R13, R13, 0x5, R6.reuse ;  /* 0x000000050d0d7824 */ /* 0x100fe400078e0206 */
[----:B------:R-:W-:Y:S02]  /*01f0*/  IMAD R23, R23, 0x5, R6 ;  /* 0x0000000517177824 */ /* 0x000fe400078e0206 */
[----:B------:R-:W-:Y:S01]  /*0200*/  IMAD.WIDE R2, R3, 0x4, R14 ;  /* 0x0000000403027825 */ /* 0x000fe200078e020e */
[----:B------:R-:W-:-:S03]  /*0210*/  CS2R R24, SRZ ;  /* 0x0000000000187805 */ /* 0x000fc6000001ff00 */
[--C-:B------:R-:W-:Y:S01]  /*0220*/  IMAD.WIDE R4, R5, 0x4, R14.reuse ;  /* 0x0000000405047825 */ /* 0x100fe200078e020e */
[----:B-1----:R-:W-:Y:S01]  /*0230*/  CS2R R26, SRZ ;  /* 0x00000000001a7805 */ /* 0x002fe2000001ff00 */
[----:B------:R1:W3:Y:S02]  /*0240*/  @!P0 LDG.E.EL R20, desc[UR6][R2.64] ;  /* 0x0000000602148981 */ /* 0x0002e4000c2e1900 */
[----:B------:R-:W-:-:S04]  /*0250*/  IMAD.WIDE R6, R7, 0x4, R14 ;  /* 0x0000000407067825 */ /* 0x000fc800078e020e */
[--C-:B------:R-:W-:Y:S01]  /*0260*/  IMAD.WIDE R8, R9, 0x4, R14.reuse ;  /* 0x0000000409087825 */ /* 0x100fe200078e020e */
[----:B------:R-:W4:Y:S03]  /*0270*/  @!P0 LDG.E.EL R24, desc[UR6][R6.64] ;  /* 0x0000000606188981 */ /* 0x000f26000c2e1900 */
[----:B------:R-:W-:-:S04]  /*0280*/  IMAD.WIDE R10, R11, 0x4, R14 ;  /* 0x000000040b0a7825 */ /* 0x000fc800078e020e */
[--C-:B------:R-:W-:Y:S01]  /*0290*/  IMAD.WIDE R12, R13, 0x4, R14.reuse ;  /* 0x000000040d0c7825 */ /* 0x100fe200078e020e */
[----:B------:R-:W5:Y:S03]  /*02a0*/  @!P0 LDG.E.EL R25, desc[UR6][R10.64] ;  /* 0x000000060a198981 */ /* 0x000f66000c2e1900 */
[----:B------:R-:W-:Y:S01]  /*02b0*/  IMAD.WIDE R14, R23, 0x4, R14 ;  /* 0x00000004170e7825 */ /* 0x000fe200078e020e */
[----:B------:R-:W5:Y:S03]  /*02c0*/  @!P0 LDG.E.EL R27, desc[UR6][R12.64] ;  /* 0x000000060c1b8981 */ /* 0x000f66000c2e1900 */
[----:B------:R-:W-:Y:S01]  /*02d0*/  IMAD.MOV.U32 R22, RZ, RZ, RZ ;  /* 0x000000ffff167224 */ /* 0x000fe200078e00ff */
[----:B------:R-:W5:Y:S01]  /*02e0*/  @!P0 LDG.E.EL R26, desc[UR6][R14.64] ;  /* 0x000000060e1a8981 */ /* 0x000f62000c2e1900 */
[----:B------:R-:W-:-:S04]  /*02f0*/  IMAD.MOV.U32 R23, RZ, RZ, RZ ;  /* 0x000000ffff177224 */ /* 0x000fc800078e00ff */
[----:B------:R-:W5:Y:S04]  /*0300*/  @!P0 LDG.E.EL R22, desc[UR6][R4.64] ;  /* 0x0000000604168981 */ /* 0x000f68000c2e1900 */
[----:B------:R1:W5:Y:S01]  /*0310*/  @!P0 LDG.E.EL R23, desc[UR6][R8.64] ;  /* 0x0000000608178981 */ /* 0x000362000c2e1900 */
[----:B------:R-:W1:Y:S02]  /*0320*/  S2UR UR5, SR_CgaCtaId ;  /* 0x00000000000579c3 */ /* 0x000e640000008800 */
[----:B-1----:R-:W-:Y:S01]  /*0330*/  IMAD.SHL.U32 R2, R17, 0x80, RZ ;  /* 0x0000008011027824 */ /* 0x002fe200078e00ff */
[----:B------:R-:W-:-:S04]  /*0340*/  UMOV UR4, 0x400 ;  /* 0x0000040000047882 */ /* 0x000fc80000000000 */
[----:B------:R-:W-:-:S04]  /*0350*/  LOP3.LUT R2, R2, 0x380, RZ, 0xc0, !PT ;  /* 0x0000038002027812 */ /* 0x000fc800078ec0ff */
[----:B------:R-:W-:Y:S01]  /*0360*/  LOP3.LUT R21, R2, R21, RZ, 0xfc, !PT ;  /* 0x0000001502157212 */ /* 0x000fe200078efcff */
[----:B0-----:R-:W-:-:S06]  /*0370*/  UPRMT UR4, UR5, 0x654, UR4 ;  /* 0x0000065405047896 */ /* 0x001fcc0008000004 */
[----:B------:R-:W-:-:S05]  /*0380*/  LEA.HI R2, R2, UR4, RZ, 0x1d ;  /* 0x0000000402027c11 */ /* 0x000fca000f8fe8ff */
[----:B------:R-:W-:Y:S01]  /*0390*/  IMAD R21, R21, 0x4, R2 ;  /* 0x0000000415157824 */ /* 0x000fe200078e0202 */
[----:B------:R-:W-:Y:S01]  /*03a0*/  SHF.R.U32.HI R2, RZ, 0x1, R17 ;  /* 0x00000001ff027819 */ /* 0x000fe20000011611 */
[----:B------:R-:W-:-:S03]  /*03b0*/  IMAD.SHL.U32 R3, R17, 0x4, RZ ;  /* 0x0000000411037824 */ /* 0x000fc600078e00ff */
[----:B------:R-:W-:Y:S02]  /*03c0*/  LOP3.LUT R2, R2, 0x30, RZ, 0xc0, !PT ;  /* 0x0000003002027812 */ /* 0x000fe400078ec0ff */
[----:B------:R-:W-:-:S03]  /*03d0*/  LOP3.LUT R8, R3, 0x1fc, RZ, 0xc0, !PT ;  /* 0x000001fc03087812 */ /* 0x000fc600078ec0ff */
[----:B------:R-:W-:-:S04]  /*03e0*/  VIADD R5, R2, UR4 ;  /* 0x0000000402057c36 */ /* 0x000fc80008000000 */
[----:B------:R-:W-:Y:S01]  /*03f0*/  IMAD R5, R8, 0x4, R5 ;  /* 0x0000000408057824 */ /* 0x000fe200078e0205 */
[----:B------:R-:W-:Y:S02]  /*0400*/  SHF.R.S32.HI R18, RZ, 0x18, R18 ;  /* 0x00000018ff127819 */ /* 0x000fe40000011412 */
[----:B------:R-:W-:Y:S02]  /*0410*/  LOP3.LUT R16, R16, 0x7c, R3, 0xf8, !PT ;  /* 0x0000007c10107812 */ /* 0x000fe400078ef803 */
[----:B------:R-:W-:-:S04]  /*0420*/  SGXT R3, R18, 0x1 ;  /* 0x000000011203781a */ /* 0x000fc80000000200 */
[----:B------:R-:W-:Y:S02]  /*0430*/  LEA.HI R10, R3, R16, RZ, 0x5 ;  /* 0x00000010030a7211 */ /* 0x000fe400078f28ff */
[----:B------:R-:W0:Y:S02]  /*0440*/  LDC.64 R2, c[0x0][0x218] ;  /* 0x00008600ff027b82 */ /* 0x000e240000000a00 */
[----:B------:R-:W-:Y:S02]  /*0450*/  LOP3.LUT R9, R10, 0xffffffe0, RZ, 0xc0, !PT ;  /* 0xffffffe00a097812 */ /* 0x000fe400078ec0ff */
[----:B------:R-:W-:-:S03]  /*0460*/  SHF.R.U32.HI R17, RZ, 0x5, R17 ;  /* 0x00000005ff117819 */ /* 0x000fc60000011611 */
[----:B------:R-:W-:Y:S01]  /*0470*/  IMAD.IADD R11, R16, 0x1, -R9 ;  /* 0x00000001100b7824 */ /* 0x000fe200078e0a09 */
[----:B------:R-:W-:Y:S02]  /*0480*/  SGXT.U32 R9, R17, 0x2 ;  /* 0x000000021109781a */ /* 0x000fe40000000000 */
[----:B------:R-:W-:Y:S02]  /*0490*/  SHF.R.S32.HI R10, RZ, 0x5, R10 ;  /* 0x00000005ff0a7819 */ /* 0x000fe4000001140a */
[----:B------:R-:W-:Y:S02]  /*04a0*/  LOP3.LUT R9, R0, R9, RZ, 0xfc, !PT ;  /* 0x0000000900097212 */ /* 0x000fe400078efcff */
[----:B------:R-:W-:Y:S02]  /*04b0*/  LOP3.LUT R13, R8, 0x200, RZ, 0xfc, !PT ;  /* 0x00000200080d7812 */ /* 0x000fe400078efcff */
[C---:B------:R-:W-:Y:S01]  /*04c0*/  LOP3.LUT R0, R9.reuse, 0x4, RZ, 0xfc, !PT ;  /* 0x0000000409007812 */ /* 0x040fe200078efcff */
[----:B------:R-:W-:Y:S01]  /*04d0*/  IMAD R12, R10, 0xa0, R11 ;  /* 0x000000a00a0c7824 */ /* 0x000fe200078e020b */
[----:B------:R-:W-:-:S02]  /*04e0*/  ISETP.GE.AND P1, PT, R9, 0x5, PT ;  /* 0x000000050900780c */ /* 0x000fc40003f26270 */
[----:B------:R-:W-:Y:S01]  /*04f0*/  ISETP.GE.AND P0, PT, R0, 0x5, PT ;  /* 0x000000050000780c */ /* 0x000fe20003f06270 */
[----:B------:R-:W-:Y:S01]  /*0500*/  IMAD R11, R9, 0x20, R12 ;  /* 0x00000020090b7824 */ /* 0x000fe200078e020c */
[----:B------:R-:W-:-:S03]  /*0510*/  SHF.R.U32.HI R13, RZ, 0x3, R13 ;  /* 0x00000003ff0d7819 */ /* 0x000fc6000001160d */
[----:B0-----:R-:W-:Y:S01]  /*0520*/  IMAD.WIDE R10, R11, 0x4, R2 ;  /* 0x000000040b0a7825 */ /* 0x001fe200078e0202 */
[----:B------:R-:W-:-:S05]  /*0530*/  LOP3.LUT R13, R13, 0x70, RZ, 0xc0, !PT ;  /* 0x000000700d0d7812 */ /* 0x000fca00078ec0ff */
[----:B------:R-:W-:-:S04]  /*0540*/  VIADD R13, R13, UR4 ;  /* 0x000000040d0d7c36 */ /* 0x000fc80008000000 */
[----:B------:R-:W-:Y:S01]  /*0550*/  IMAD R13, R8, 0x4, R13 ;  /* 0x00000004080d7824 */ /* 0x000fe200078e020d */
[----:B--2---:R-:W-:Y:S04]  /*0560*/  STS [R21], R19 ;  /* 0x0000001315007388 */ /* 0x004fe80000000800 */
[----:B---3--:R-:W-:Y:S04]  /*0570*/  STS [R21+0x40], R20 ;  /* 0x0000401415007388 */ /* 0x008fe80000000800 */
[----:B----4-:R-:W-:Y:S04]  /*0580*/  STS [R21+0xc0], R24 ;  /* 0x0000c01815007388 */ /* 0x010fe80000000800 */
[----:B-----5:R-:W-:Y:S04]  /*0590*/  STS [R21+0x140], R25 ;  /* 0x0001401915007388 */ /* 0x020fe80000000800 */
[----:B------:R-:W-:Y:S04]  /*05a0*/  STS [R21+0x180], R27 ;  /* 0x0001801b15007388 */ /* 0x000fe80000000800 */
[----:B------:R-:W-:Y:S04]  /*05b0*/  STS [R21+0x1c0], R26 ;  /* 0x0001c01a15007388 */ /* 0x000fe80000000800 */
[----:B------:R-:W-:Y:S04]  /*05c0*/  STS [R21+0x80], R22 ;  /* 0x0000801615007388 */ /* 0x000fe80000000800 */
[----:B------:R-:W-:Y:S01]  /*05d0*/  STS [R21+0x100], R23 ;  /* 0x0001001715007388 */ /* 0x000fe20000000800 */
[----:B------:R-:W-:Y:S06]  /*05e0*/  BAR.SYNC.DEFER_BLOCKING 0x0 ;  /* 0x0000000000007b1d */ /* 0x000fec0000010000 */
[----:B------:R-:W0:Y:S04]  /*05f0*/  LDS.128 R4, [R5] ;  /* 0x0000000005047984 */ /* 0x000e280000000c00 */
[----:B0-----:R0:W-:Y:S02]  /*0600*/  @!P1 STG.E.128 desc[UR6][R10.64], R4 ;  /* 0x000000040a009986 */ /* 0x0011e4000c101d06 */
[----:B0-----:R-:W-:Y:S05]  /*0610*/  @P0 EXIT ;  /* 0x000000000000094d */ /* 0x001fea0003800000 */
[----:B0-----:R-:W0:Y:S01]  /*0620*/  LDS.128 R8, [R13+0x800] ;  /* 0x000800000d087984 */ /* 0x001e220000000c00 */
[----:B------:R-:W-:-:S04]  /*0630*/  IMAD R5, R0, 0x20, R12 ;  /* 0x0000002000057824 */ /* 0x000fc800078e020c */
[----:B------:R-:W-:-:S05]  /*0640*/  IMAD.WIDE R2, R5, 0x4, R2 ;  /* 0x0000000405027825 */ /* 0x000fca00078e0202 */
[----:B0-----:R-:W-:Y:S01]  /*0650*/  STG.E.128 desc[UR6][R2.64], R8 ;  /* 0x0000000802007986 */ /* 0x001fe2000c101d06 */
[----:B------:R-:W-:Y:S05]  /*0660*/  EXIT ;  /* 0x000000000000794d */ /* 0x000fea0003800000 */
.L_x_0:
[----:B------:R-:W-:-:S00]  /*0670*/  BRA `(.L_x_0) ;  /* 0xfffffffc00fc7947 */ /* 0x000fc0000383ffff */
[----:B------:R-:W-:-:S00]  /*0680*/  NOP ;  /* 0x0000000000007918 */ /* 0x000fc00000000000 */
[----:B------:R-:W-:-:S00]  /*0690*/  NOP ;  /* 0x0000000000007918 */ /* 0x000fc00000000000 */
[----:B------:R-:W-:-:S00]  /*06a0*/  NOP ;  /* 0x0000000000007918 */ /* 0x000fc00000000000 */
[----:B------:R-:W-:-:S00]  /*06b0*/  NOP ;  /* 0x0000000000007918 */ /* 0x000fc00000000000 */
[----:B------:R-:W-:-:S00]  /*06c0*/  NOP ;  /* 0x0000000000007918 */ /* 0x000fc00000000000 */
[----:B------:R-:W-:-:S00]  /*06d0*/  NOP ;  /* 0x0000000000007918 */ /* 0x000fc00000000000 */
[----:B------:R-:W-:-:S00]  /*06e0*/  NOP ;  /* 0x0000000000007918 */ /* 0x000fc00000000000 */
[----:B------:R-:W-:-:S00]  /*06f0*/  NOP ;  /* 0x0000000000007918 */ /* 0x000fc00000000000 */
.L_x_1:


//--------------------- .nv.shared.triton_poi_fused_6 --------------------------
	.section	.nv.shared.triton_poi_fused_6,"aw",@nobits
	.sectionflags	@""
	.align	16
	.zero		1024


//--------------------- .nv.constant0.triton_poi_fused_6 --------------------------
	.section	.nv.constant0.triton_poi_fused_6,"a",@progbits
	.sectionflags	@""
	.align	4
.nv.constant0.triton_poi_fused_6:
	.zero		552
